//
// Generated by NVIDIA NVVM Compiler
//
// Compiler Build ID: CL-36424714
// Cuda compilation tools, release 13.0, V13.0.88
// Based on NVVM 20.0.0
//

.version 9.0
.target sm_100
.address_size 64

	// .globl	_Z13vectorAdd_q1APiS_S_

.visible .entry _Z13vectorAdd_q1APiS_S_(
	.param .u64 .ptr .align 1 _Z13vectorAdd_q1APiS_S__param_0,
	.param .u64 .ptr .align 1 _Z13vectorAdd_q1APiS_S__param_1,
	.param .u64 .ptr .align 1 _Z13vectorAdd_q1APiS_S__param_2
)
{
	.reg .b32 	%r<5>;
	.reg .b64 	%rd<11>;

	ld.param.u64 	%rd1, [_Z13vectorAdd_q1APiS_S__param_0];
	ld.param.u64 	%rd2, [_Z13vectorAdd_q1APiS_S__param_1];
	ld.param.u64 	%rd3, [_Z13vectorAdd_q1APiS_S__param_2];
	cvta.to.global.u64 	%rd4, %rd3;
	cvta.to.global.u64 	%rd5, %rd2;
	cvta.to.global.u64 	%rd6, %rd1;
	mov.u32 	%r1, %ctaid.x;
	mul.wide.u32 	%rd7, %r1, 4;
	add.s64 	%rd8, %rd6, %rd7;
	ld.global.u32 	%r2, [%rd8];
	add.s64 	%rd9, %rd5, %rd7;
	ld.global.u32 	%r3, [%rd9];
	add.s32 	%r4, %r3, %r2;
	add.s64 	%rd10, %rd4, %rd7;
	st.global.u32 	[%rd10], %r4;
	ret;

}
	// .globl	_Z13vectorAdd_q1BPiS_S_
.visible .entry _Z13vectorAdd_q1BPiS_S_(
	.param .u64 .ptr .align 1 _Z13vectorAdd_q1BPiS_S__param_0,
	.param .u64 .ptr .align 1 _Z13vectorAdd_q1BPiS_S__param_1,
	.param .u64 .ptr .align 1 _Z13vectorAdd_q1BPiS_S__param_2
)
{
	.reg .b32 	%r<5>;
	.reg .b64 	%rd<11>;

	ld.param.u64 	%rd1, [_Z13vectorAdd_q1BPiS_S__param_0];
	ld.param.u64 	%rd2, [_Z13vectorAdd_q1BPiS_S__param_1];
	ld.param.u64 	%rd3, [_Z13vectorAdd_q1BPiS_S__param_2];
	cvta.to.global.u64 	%rd4, %rd3;
	cvta.to.global.u64 	%rd5, %rd2;
	cvta.to.global.u64 	%rd6, %rd1;
	mov.u32 	%r1, %tid.x;
	mul.wide.u32 	%rd7, %r1, 4;
	add.s64 	%rd8, %rd6, %rd7;
	ld.global.u32 	%r2, [%rd8];
	add.s64 	%rd9, %rd5, %rd7;
	ld.global.u32 	%r3, [%rd9];
	add.s32 	%r4, %r3, %r2;
	add.s64 	%rd10, %rd4, %rd7;
	st.global.u32 	[%rd10], %r4;
	ret;

}
	// .globl	_Z12vectorAdd_q2PiS_S_i
.visible .entry _Z12vectorAdd_q2PiS_S_i(
	.param .u64 .ptr .align 1 _Z12vectorAdd_q2PiS_S_i_param_0,
	.param .u64 .ptr .align 1 _Z12vectorAdd_q2PiS_S_i_param_1,
	.param .u64 .ptr .align 1 _Z12vectorAdd_q2PiS_S_i_param_2,
	.param .u32 _Z12vectorAdd_q2PiS_S_i_param_3
)
{
	.reg .pred 	%p<2>;
	.reg .b32 	%r<9>;
	.reg .b64 	%rd<11>;

	ld.param.u64 	%rd1, [_Z12vectorAdd_q2PiS_S_i_param_0];
	ld.param.u64 	%rd2, [_Z12vectorAdd_q2PiS_S_i_param_1];
	ld.param.u64 	%rd3, [_Z12vectorAdd_q2PiS_S_i_param_2];
	ld.param.u32 	%r2, [_Z12vectorAdd_q2PiS_S_i_param_3];
	mov.u32 	%r3, %ctaid.x;
	mov.u32 	%r4, %ntid.x;
	mov.u32 	%r5, %tid.x;
	mad.lo.s32 	%r1, %r3, %r4, %r5;
	setp.ge.s32 	%p1, %r1, %r2;
	@%p1 bra 	$L__BB2_2;
	cvta.to.global.u64 	%rd4, %rd1;
	cvta.to.global.u64 	%rd5, %rd2;
	cvta.to.global.u64 	%rd6, %rd3;
	mul.wide.s32 	%rd7, %r1, 4;
	add.s64 	%rd8, %rd4, %rd7;
	ld.global.u32 	%r6, [%rd8];
	add.s64 	%rd9, %rd5, %rd7;
	ld.global.u32 	%r7, [%rd9];
	add.s32 	%r8, %r7, %r6;
	add.s64 	%rd10, %rd6, %rd7;
	st.global.u32 	[%rd10], %r8;
$L__BB2_2:
	ret;

}


// ===== COMPILED SASS (sm_100) =====

	.target	sm_100

	.elftype	@"ET_EXEC"


//--------------------- .note.nv.tkinfo           --------------------------
	.section	.note.nv.tkinfo,"",@"SHT_NOTE"
	.sectionflags	@"SHF_NOTE_NV_TKINFO"
	.tkinfo
        /*0018*/ 	.word	0x00000002
        /*0030*/ 	.string	""
        /*0030*/ 	.string	"ptxas"
        /*0030*/ 	.string	"Cuda compilation tools, release 13.0, V13.0.88"
        /*0030*/ 	.string	"Build cuda_13.0.r13.0/compiler.36424714_0"
        /*0030*/ 	.string	"-arch sm_100 -m 64 "



//--------------------- .note.nv.cuinfo           --------------------------
	.section	.note.nv.cuinfo,"",@"SHT_NOTE"
	.sectionflags	@"SHF_NOTE_NV_CUINFO"
        /*0018*/ 	.short	0x0002
        /*001a*/ 	.short	0x0064
        /*001c*/ 	.short	0x0082
	.zero		2


//--------------------- .nv.info                  --------------------------
	.section	.nv.info,"",@"SHT_CUDA_INFO"
	.align	4


	//----- nvinfo : EIATTR_REGCOUNT
	.align		4
        /*0000*/ 	.byte	0x04, 0x2f
        /*0002*/ 	.short	(.L_1 - .L_0)
	.align		4
.L_0:
        /*0004*/ 	.word	index@(_Z13vectorAdd_q1APiS_S_)
        /*0008*/ 	.word	0x0000000c


	//----- nvinfo : EIATTR_FRAME_SIZE
	.align		4
.L_1:
        /*000c*/ 	.byte	0x04, 0x11
        /*000e*/ 	.short	(.L_3 - .L_2)
	.align		4
.L_2:
        /*0010*/ 	.word	index@(_Z13vectorAdd_q1APiS_S_)
        /*0014*/ 	.word	0x00000000


	//----- nvinfo : EIATTR_REGCOUNT
	.align		4
.L_3:
        /*0018*/ 	.byte	0x04, 0x2f
        /*001a*/ 	.short	(.L_5 - .L_4)
	.align		4
.L_4:
        /*001c*/ 	.word	index@(_Z13vectorAdd_q1BPiS_S_)
        /*0020*/ 	.word	0x0000000c


	//----- nvinfo : EIATTR_FRAME_SIZE
	.align		4
.L_5:
        /*0024*/ 	.byte	0x04, 0x11
        /*0026*/ 	.short	(.L_7 - .L_6)
	.align		4
.L_6:
        /*0028*/ 	.word	index@(_Z13vectorAdd_q1BPiS_S_)
        /*002c*/ 	.word	0x00000000


	//----- nvinfo : EIATTR_REGCOUNT
	.align		4
.L_7:
        /*0030*/ 	.byte	0x04, 0x2f
        /*0032*/ 	.short	(.L_9 - .L_8)
	.align		4
.L_8:
        /*0034*/ 	.word	index@(_Z12vectorAdd_q2PiS_S_i)
        /*0038*/ 	.word	0x0000000c


	//----- nvinfo : EIATTR_FRAME_SIZE
	.align		4
.L_9:
        /*003c*/ 	.byte	0x04, 0x11
        /*003e*/ 	.short	(.L_11 - .L_10)
	.align		4
.L_10:
        /*0040*/ 	.word	index@(_Z12vectorAdd_q2PiS_S_i)
        /*0044*/ 	.word	0x00000000


	//----- nvinfo : EIATTR_MIN_STACK_SIZE
	.align		4
.L_11:
        /*0048*/ 	.byte	0x04, 0x12
        /*004a*/ 	.short	(.L_13 - .L_12)
	.align		4
.L_12:
        /*004c*/ 	.word	index@(_Z12vectorAdd_q2PiS_S_i)
        /*0050*/ 	.word	0x00000000


	//----- nvinfo : EIATTR_MIN_STACK_SIZE
	.align		4
.L_13:
        /*0054*/ 	.byte	0x04, 0x12
        /*0056*/ 	.short	(.L_15 - .L_14)
	.align		4
.L_14:
        /*0058*/ 	.word	index@(_Z13vectorAdd_q1BPiS_S_)
        /*005c*/ 	.word	0x00000000


	//----- nvinfo : EIATTR_MIN_STACK_SIZE
	.align		4
.L_15:
        /*0060*/ 	.byte	0x04, 0x12
        /*0062*/ 	.short	(.L_17 - .L_16)
	.align		4
.L_16:
        /*0064*/ 	.word	index@(_Z13vectorAdd_q1APiS_S_)
        /*0068*/ 	.word	0x00000000
.L_17:


//--------------------- .nv.compat                --------------------------
	.section	.nv.compat,"",@"SHT_CUDA_COMPAT_INFO"
	.align	4
        /*0000*/ 	.byte	0x02, 0x09, 0x00, 0x00, 0x02, 0x02, 0x01, 0x00, 0x02, 0x05, 0x05, 0x00, 0x03, 0x07, 0x01, 0x01
        /*0010*/ 	.byte	0x02, 0x03, 0x00, 0x00, 0x02, 0x06, 0x01, 0x00, 0x04, 0x0b, 0x08, 0x00, 0x09, 0x00, 0x00, 0x00
        /*0020*/ 	.byte	0x00, 0x00, 0x00, 0x00


//--------------------- .nv.info._Z12vectorAdd_q2PiS_S_i --------------------------
	.section	.nv.info._Z12vectorAdd_q2PiS_S_i,"",@"SHT_CUDA_INFO"
	.sectionflags	@""
	.align	4


	//----- nvinfo : EIATTR_CUDA_API_VERSION
	.align		4
        /*0000*/ 	.byte	0x04, 0x37
        /*0002*/ 	.short	(.L_19 - .L_18)
.L_18:
        /*0004*/ 	.word	0x00000082


	//----- nvinfo : EIATTR_KPARAM_INFO
	.align		4
.L_19:
        /*0008*/ 	.byte	0x04, 0x17
        /*000a*/ 	.short	(.L_21 - .L_20)
.L_20:
        /*000c*/ 	.word	0x00000000
        /*0010*/ 	.short	0x0003
        /*0012*/ 	.short	0x0018
        /*0014*/ 	.byte	0x00, 0xf0, 0x11, 0x00


	//----- nvinfo : EIATTR_KPARAM_INFO
	.align		4
.L_21:
        /*0018*/ 	.byte	0x04, 0x17
        /*001a*/ 	.short	(.L_23 - .L_22)
.L_22:
        /*001c*/ 	.word	0x00000000
        /*0020*/ 	.short	0x0002
        /*0022*/ 	.short	0x0010
        /*0024*/ 	.byte	0x00, 0xf5, 0x21, 0x00


	//----- nvinfo : EIATTR_KPARAM_INFO
	.align		4
.L_23:
        /*0028*/ 	.byte	0x04, 0x17
        /*002a*/ 	.short	(.L_25 - .L_24)
.L_24:
        /*002c*/ 	.word	0x00000000
        /*0030*/ 	.short	0x0001
        /*0032*/ 	.short	0x0008
        /*0034*/ 	.byte	0x00, 0xf5, 0x21, 0x00


	//----- nvinfo : EIATTR_KPARAM_INFO
	.align		4
.L_25:
        /*0038*/ 	.byte	0x04, 0x17
        /*003a*/ 	.short	(.L_27 - .L_26)
.L_26:
        /*003c*/ 	.word	0x00000000
        /*0040*/ 	.short	0x0000
        /*0042*/ 	.short	0x0000
        /*0044*/ 	.byte	0x00, 0xf5, 0x21, 0x00


	//----- nvinfo : EIATTR_SPARSE_MMA_MASK
	.align		4
.L_27:
        /*0048*/ 	.byte	0x03, 0x50
        /*004a*/ 	.short	0x0000


	//----- nvinfo : EIATTR_MAXREG_COUNT
	.align		4
        /*004c*/ 	.byte	0x03, 0x1b
        /*004e*/ 	.short	0x00ff


	//----- nvinfo : EIATTR_MERCURY_ISA_VERSION
	.align		4
        /*0050*/ 	.byte	0x03, 0x5f
        /*0052*/ 	.short	0x0101


	//----- nvinfo : EIATTR_VRC_CTA_INIT_COUNT
	.align		4
        /*0054*/ 	.byte	0x02, 0x4a
	.zero		1
	.zero		1


	//----- nvinfo : EIATTR_EXIT_INSTR_OFFSETS
	.align		4
        /*0058*/ 	.byte	0x04, 0x1c
        /*005a*/ 	.short	(.L_29 - .L_28)


	//   ....[0]....
.L_28:
        /*005c*/ 	.word	0x00000070


	//   ....[1]....
        /*0060*/ 	.word	0x00000130


	//----- nvinfo : EIATTR_CBANK_PARAM_SIZE
	.align		4
.L_29:
        /*0064*/ 	.byte	0x03, 0x19
        /*0066*/ 	.short	0x001c


	//----- nvinfo : EIATTR_PARAM_CBANK
	.align		4
        /*0068*/ 	.byte	0x04, 0x0a
        /*006a*/ 	.short	(.L_31 - .L_30)
	.align		4
.L_30:
        /*006c*/ 	.word	index@(.nv.constant0._Z12vectorAdd_q2PiS_S_i)
        /*0070*/ 	.short	0x0380
        /*0072*/ 	.short	0x001c


	//----- nvinfo : EIATTR_SW_WAR
	.align		4
.L_31:
        /*0074*/ 	.byte	0x04, 0x36
        /*0076*/ 	.short	(.L_33 - .L_32)
.L_32:
        /*0078*/ 	.word	0x00000008
.L_33:


//--------------------- .nv.info._Z13vectorAdd_q1BPiS_S_ --------------------------
	.section	.nv.info._Z13vectorAdd_q1BPiS_S_,"",@"SHT_CUDA_INFO"
	.sectionflags	@""
	.align	4


	//----- nvinfo : EIATTR_CUDA_API_VERSION
	.align		4
        /*0000*/ 	.byte	0x04, 0x37
        /*0002*/ 	.short	(.L_35 - .L_34)
.L_34:
        /*0004*/ 	.word	0x00000082


	//----- nvinfo : EIATTR_KPARAM_INFO
	.align		4
.L_35:
        /*0008*/ 	.byte	0x04, 0x17
        /*000a*/ 	.short	(.L_37 - .L_36)
.L_36:
        /*000c*/ 	.word	0x00000000
        /*0010*/ 	.short	0x0002
        /*0012*/ 	.short	0x0010
        /*0014*/ 	.byte	0x00, 0xf5, 0x21, 0x00


	//----- nvinfo : EIATTR_KPARAM_INFO
	.align		4
.L_37:
        /*0018*/ 	.byte	0x04, 0x17
        /*001a*/ 	.short	(.L_39 - .L_38)
.L_38:
        /*001c*/ 	.word	0x00000000
        /*0020*/ 	.short	0x0001
        /*0022*/ 	.short	0x0008
        /*0024*/ 	.byte	0x00, 0xf5, 0x21, 0x00


	//----- nvinfo : EIATTR_KPARAM_INFO
	.align		4
.L_39:
        /*0028*/ 	.byte	0x04, 0x17
        /*002a*/ 	.short	(.L_41 - .L_40)
.L_40:
        /*002c*/ 	.word	0x00000000
        /*0030*/ 	.short	0x0000
        /*0032*/ 	.short	0x0000
        /*0034*/ 	.byte	0x00, 0xf5, 0x21, 0x00


	//----- nvinfo : EIATTR_SPARSE_MMA_MASK
	.align		4
.L_41:
        /*0038*/ 	.byte	0x03, 0x50
        /*003a*/ 	.short	0x0000


	//----- nvinfo : EIATTR_MAXREG_COUNT
	.align		4
        /*003c*/ 	.byte	0x03, 0x1b
        /*003e*/ 	.short	0x00ff


	//----- nvinfo : EIATTR_MERCURY_ISA_VERSION
	.align		4
        /*0040*/ 	.byte	0x03, 0x5f
        /*0042*/ 	.short	0x0101


	//----- nvinfo : EIATTR_VRC_CTA_INIT_COUNT
	.align		4
        /*0044*/ 	.byte	0x02, 0x4a
	.zero		1
	.zero		1


	//----- nvinfo : EIATTR_EXIT_INSTR_OFFSETS
	.align		4
        /*0048*/ 	.byte	0x04, 0x1c
        /*004a*/ 	.short	(.L_43 - .L_42)


	//   ....[0]....
.L_42:
        /*004c*/ 	.word	0x000000d0


	//----- nvinfo : EIATTR_CBANK_PARAM_SIZE
	.align		4
.L_43:
        /*0050*/ 	.byte	0x03, 0x19
        /*0052*/ 	.short	0x0018


	//----- nvinfo : EIATTR_PARAM_CBANK
	.align		4
        /*0054*/ 	.byte	0x04, 0x0a
        /*0056*/ 	.short	(.L_45 - .L_44)
	.align		4
.L_44:
        /*0058*/ 	.word	index@(.nv.constant0._Z13vectorAdd_q1BPiS_S_)
        /*005c*/ 	.short	0x0380
        /*005e*/ 	.short	0x0018


	//----- nvinfo : EIATTR_SW_WAR
	.align		4
.L_45:
        /*0060*/ 	.byte	0x04, 0x36
        /*0062*/ 	.short	(.L_47 - .L_46)
.L_46:
        /*0064*/ 	.word	0x00000008
.L_47:


//--------------------- .nv.info._Z13vectorAdd_q1APiS_S_ --------------------------
	.section	.nv.info._Z13vectorAdd_q1APiS_S_,"",@"SHT_CUDA_INFO"
	.sectionflags	@""
	.align	4


	//----- nvinfo : EIATTR_CUDA_API_VERSION
	.align		4
        /*0000*/ 	.byte	0x04, 0x37
        /*0002*/ 	.short	(.L_49 - .L_48)
.L_48:
        /*0004*/ 	.word	0x00000082


	//----- nvinfo : EIATTR_KPARAM_INFO
	.align		4
.L_49:
        /*0008*/ 	.byte	0x04, 0x17
        /*000a*/ 	.short	(.L_51 - .L_50)
.L_50:
        /*000c*/ 	.word	0x00000000
        /*0010*/ 	.short	0x0002
        /*0012*/ 	.short	0x0010
        /*0014*/ 	.byte	0x00, 0xf5, 0x21, 0x00


	//----- nvinfo : EIATTR_KPARAM_INFO
	.align		4
.L_51:
        /*0018*/ 	.byte	0x04, 0x17
        /*001a*/ 	.short	(.L_53 - .L_52)
.L_52:
        /*001c*/ 	.word	0x00000000
        /*0020*/ 	.short	0x0001
        /*0022*/ 	.short	0x0008
        /*0024*/ 	.byte	0x00, 0xf5, 0x21, 0x00


	//----- nvinfo : EIATTR_KPARAM_INFO
	.align		4
.L_53:
        /*0028*/ 	.byte	0x04, 0x17
        /*002a*/ 	.short	(.L_55 - .L_54)
.L_54:
        /*002c*/ 	.word	0x00000000
        /*0030*/ 	.short	0x0000
        /*0032*/ 	.short	0x0000
        /*0034*/ 	.byte	0x00, 0xf5, 0x21, 0x00


	//----- nvinfo : EIATTR_SPARSE_MMA_MASK
	.align		4
.L_55:
        /*0038*/ 	.byte	0x03, 0x50
        /*003a*/ 	.short	0x0000


	//----- nvinfo : EIATTR_MAXREG_COUNT
	.align		4
        /*003c*/ 	.byte	0x03, 0x1b
        /*003e*/ 	.short	0x00ff


	//----- nvinfo : EIATTR_MERCURY_ISA_VERSION
	.align		4
        /*0040*/ 	.byte	0x03, 0x5f
        /*0042*/ 	.short	0x0101


	//----- nvinfo : EIATTR_VRC_CTA_INIT_COUNT
	.align		4
        /*0044*/ 	.byte	0x02, 0x4a
	.zero		1
	.zero		1


	//----- nvinfo : EIATTR_EXIT_INSTR_OFFSETS
	.align		4
        /*0048*/ 	.byte	0x04, 0x1c
        /*004a*/ 	.short	(.L_57 - .L_56)


	//   ....[0]....
.L_56:
        /*004c*/ 	.word	0x000000d0


	//----- nvinfo : EIATTR_CBANK_PARAM_SIZE
	.align		4
.L_57:
        /*0050*/ 	.byte	0x03, 0x19
        /*0052*/ 	.short	0x0018


	//----- nvinfo : EIATTR_PARAM_CBANK
	.align		4
        /*0054*/ 	.byte	0x04, 0x0a
        /*0056*/ 	.short	(.L_59 - .L_58)
	.align		4
.L_58:
        /*0058*/ 	.word	index@(.nv.constant0._Z13vectorAdd_q1APiS_S_)
        /*005c*/ 	.short	0x0380
        /*005e*/ 	.short	0x0018


	//----- nvinfo : EIATTR_SW_WAR
	.align		4
.L_59:
        /*0060*/ 	.byte	0x04, 0x36
        /*0062*/ 	.short	(.L_61 - .L_60)
.L_60:
        /*0064*/ 	.word	0x00000008
.L_61:


//--------------------- .nv.callgraph             --------------------------
	.section	.nv.callgraph,"",@"SHT_CUDA_CALLGRAPH"
	.align	4
	.sectionentsize	8
	.align		4
        /*0000*/ 	.word	0x00000000
	.align		4
        /*0004*/ 	.word	0xffffffff
	.align		4
        /*0008*/ 	.word	0x00000000
	.align		4
        /*000c*/ 	.word	0xfffffffe
	.align		4
        /*0010*/ 	.word	0x00000000
	.align		4
        /*0014*/ 	.word	0xfffffffd
	.align		4
        /*0018*/ 	.word	0x00000000
	.align		4
        /*001c*/ 	.word	0xfffffffc


//--------------------- .text._Z12vectorAdd_q2PiS_S_i --------------------------
	.section	.text._Z12vectorAdd_q2PiS_S_i,"ax",@progbits
	.align	128
        .global         _Z12vectorAdd_q2PiS_S_i
        .type           _Z12vectorAdd_q2PiS_S_i,@function
        .size           _Z12vectorAdd_q2PiS_S_i,(.L_x_3 - _Z12vectorAdd_q2PiS_S_i)
        .other          _Z12vectorAdd_q2PiS_S_i,@"STO_CUDA_ENTRY STV_DEFAULT"
_Z12vectorAdd_q2PiS_S_i:
.text._Z12vectorAdd_q2PiS_S_i:
[----:B------:R-:W-:Y:S01]  /*0000*/  LDC R1, c[0x0][0x37c] ;  /* 0x0000df00ff017b82 */ /* 0x000fe20000000800 */
[----:B------:R-:W0:Y:S07]  /*0010*/  S2R R0, SR_TID.X ;  /* 0x0000000000007919 */ /* 0x000e2e0000002100 */
[----:B------:R-:W0:Y:S01]  /*0020*/  S2UR UR4, SR_CTAID.X ;  /* 0x00000000000479c3 */ /* 0x000e220000002500 */
[----:B------:R-:W1:Y:S07]  /*0030*/  LDCU UR5, c[0x0][0x398] ;  /* 0x00007300ff0577ac */ /* 0x000e6e0008000800 */
[----:B------:R-:W0:Y:S02]  /*0040*/  LDC R9, c[0x0][0x360] ;  /* 0x0000d800ff097b82 */ /* 0x000e240000000800 */
[----:B0-----:R-:W-:-:S05]  /*0050*/  IMAD R9, R9, UR4, R0 ;  /* 0x0000000409097c24 */ /* 0x001fca000f8e0200 */
[----:B-1----:R-:W-:-:S13]  /*0060*/  ISETP.GE.AND P0, PT, R9, UR5, PT ;  /* 0x0000000509007c0c */ /* 0x002fda000bf06270 */
[----:B------:R-:W-:Y:S05]  /*0070*/  @P0 EXIT ;  /* 0x000000000000094d */ /* 0x000fea0003800000 */
[----:B------:R-:W0:Y:S01]  /*0080*/  LDC.64 R2, c[0x0][0x380] ;  /* 0x0000e000ff027b82 */ /* 0x000e220000000a00 */
[----:B------:R-:W1:Y:S07]  /*0090*/  LDCU.64 UR4, c[0x0][0x358] ;  /* 0x00006b00ff0477ac */ /* 0x000e6e0008000a00 */
[----:B------:R-:W2:Y:S08]  /*00a0*/  LDC.64 R4, c[0x0][0x388] ;  /* 0x0000e200ff047b82 */ /* 0x000eb00000000a00 */
[----:B------:R-:W3:Y:S01]  /*00b0*/  LDC.64 R6, c[0x0][0x390] ;  /* 0x0000e400ff067b82 */ /* 0x000ee20000000a00 */
[----:B0-----:R-:W-:-:S06]  /*00c0*/  IMAD.WIDE R2, R9, 0x4, R2 ;  /* 0x0000000409027825 */ /* 0x001fcc00078e0202 */
[----:B-1----:R-:W4:Y:S01]  /*00d0*/  LDG.E R2, desc[UR4][R2.64] ;  /* 0x0000000402027981 */ /* 0x002f22000c1e1900 */
[----:B--2---:R-:W-:-:S06]  /*00e0*/  IMAD.WIDE R4, R9, 0x4, R4 ;  /* 0x0000000409047825 */ /* 0x004fcc00078e0204 */
[----:B------:R-:W4:Y:S01]  /*00f0*/  LDG.E R5, desc[UR4][R4.64] ;  /* 0x0000000404057981 */ /* 0x000f22000c1e1900 */
[----:B---3--:R-:W-:Y:S01]  /*0100*/  IMAD.WIDE R6, R9, 0x4, R6 ;  /* 0x0000000409067825 */ /* 0x008fe200078e0206 */
[----:B----4-:R-:W-:-:S05]  /*0110*/  IADD3 R9, PT, PT, R2, R5, RZ ;  /* 0x0000000502097210 */ /* 0x010fca0007ffe0ff */
[----:B------:R-:W-:Y:S01]  /*0120*/  STG.E desc[UR4][R6.64], R9 ;  /* 0x0000000906007986 */ /* 0x000fe2000c101904 */
[----:B------:R-:W-:Y:S05]  /*0130*/  EXIT ;  /* 0x000000000000794d */ /* 0x000fea0003800000 */
.L_x_0:
[----:B------:R-:W-:-:S00]  /*0140*/  BRA `(.L_x_0) ;  /* 0xfffffffc00fc7947 */ /* 0x000fc0000383ffff */
[----:B------:R-:W-:-:S00]  /*0150*/  NOP ;  /* 0x0000000000007918 */ /* 0x000fc00000000000 */
        /* <DEDUP_REMOVED lines=10> */
.L_x_3:


//--------------------- .text._Z13vectorAdd_q1BPiS_S_ --------------------------
	.section	.text._Z13vectorAdd_q1BPiS_S_,"ax",@progbits
	.align	128
        .global         _Z13vectorAdd_q1BPiS_S_
        .type           _Z13vectorAdd_q1BPiS_S_,@function
        .size           _Z13vectorAdd_q1BPiS_S_,(.L_x_4 - _Z13vectorAdd_q1BPiS_S_)
        .other          _Z13vectorAdd_q1BPiS_S_,@"STO_CUDA_ENTRY STV_DEFAULT"
_Z13vectorAdd_q1BPiS_S_:
.text._Z13vectorAdd_q1BPiS_S_:
[----:B------:R-:W-:Y:S01]  /*0000*/  LDC R1, c[0x0][0x37c] ;  /* 0x0000df00ff017b82 */ /* 0x000fe20000000800 */
[----:B------:R-:W0:Y:S07]  /*0010*/  S2R R9, SR_TID.X ;  /* 0x0000000000097919 */ /* 0x000e2e0000002100 */
[----:B------:R-:W0:Y:S01]  /*0020*/  LDC.64 R2, c[0x0][0x380] ;  /* 0x0000e000ff027b82 */ /* 0x000e220000000a00 */
[----:B------:R-:W1:Y:S07]  /*0030*/  LDCU.64 UR4, c[0x0][0x358] ;  /* 0x00006b00ff0477ac */ /* 0x000e6e0008000a00 */
[----:B------:R-:W2:Y:S08]  /*0040*/  LDC.64 R4, c[0x0][0x388] ;  /* 0x0000e200ff047b82 */ /* 0x000eb00000000a00 */
[----:B------:R-:W3:Y:S01]  /*0050*/  LDC.64 R6, c[0x0][0x390] ;  /* 0x0000e400ff067b82 */ /* 0x000ee20000000a00 */
[----:B0-----:R-:W-:-:S04]  /*0060*/  IMAD.WIDE.U32 R2, R9, 0x4, R2 ;  /* 0x0000000409027825 */ /* 0x001fc800078e0002 */
[C---:B--2---:R-:W-:Y:S02]  /*0070*/  IMAD.WIDE.U32 R4, R9.reuse, 0x4, R4 ;  /* 0x0000000409047825 */ /* 0x044fe400078e0004 */
[----:B-1----:R-:W2:Y:S04]  /*0080*/  LDG.E R2, desc[UR4][R2.64] ;  /* 0x0000000402027981 */ /* 0x002ea8000c1e1900 */
[----:B------:R-:W2:Y:S01]  /*0090*/  LDG.E R5, desc[UR4][R4.64] ;  /* 0x0000000404057981 */ /* 0x000ea2000c1e1900 */
[----:B---3--:R-:W-:Y:S01]  /*00a0*/  IMAD.WIDE.U32 R6, R9, 0x4, R6 ;  /* 0x0000000409067825 */ /* 0x008fe200078e0006 */
[----:B--2---:R-:W-:-:S05]  /*00b0*/  IADD3 R9, PT, PT, R2, R5, RZ ;  /* 0x0000000502097210 */ /* 0x004fca0007ffe0ff */
[----:B------:R-:W-:Y:S01]  /*00c0*/  STG.E desc[UR4][R6.64], R9 ;  /* 0x0000000906007986 */ /* 0x000fe2000c101904 */
[----:B------:R-:W-:Y:S05]  /*00d0*/  EXIT ;  /* 0x000000000000794d */ /* 0x000fea0003800000 */
.L_x_1:
        /* <DEDUP_REMOVED lines=10> */
.L_x_4:


//--------------------- .text._Z13vectorAdd_q1APiS_S_ --------------------------
	.section	.text._Z13vectorAdd_q1APiS_S_,"ax",@progbits
	.align	128
        .global         _Z13vectorAdd_q1APiS_S_
        .type           _Z13vectorAdd_q1APiS_S_,@function
        .size           _Z13vectorAdd_q1APiS_S_,(.L_x_5 - _Z13vectorAdd_q1APiS_S_)
        .other          _Z13vectorAdd_q1APiS_S_,@"STO_CUDA_ENTRY STV_DEFAULT"
_Z13vectorAdd_q1APiS_S_:
.text._Z13vectorAdd_q1APiS_S_:
[----:B------:R-:W-:Y:S01]  /*0000*/  LDC R1, c[0x0][0x37c] ;  /* 0x0000df00ff017b82 */ /* 0x000fe20000000800 */
[----:B------:R-:W0:Y:S07]  /*0010*/  S2R R9, SR_CTAID.X ;  /* 0x0000000000097919 */ /* 0x000e2e0000002500 */
        /* <DEDUP_REMOVED lines=12> */
.L_x_2:
        /* <DEDUP_REMOVED lines=10> */
.L_x_5:


//--------------------- .nv.shared.reserved.0     --------------------------
	.section	.nv.shared.reserved.0,"aw",@nobits
	.weak		__nv_reservedSMEM_offset_0_alias
	.size		__nv_reservedSMEM_offset_0_alias, 0, 64
	.other		__nv_reservedSMEM_offset_0_alias,@"STO_CUDA_RESERVED_SHARED STV_DEFAULT"
__nv_reservedSMEM_offset_0_alias:
	.zero		0
	.zero		64


//--------------------- .nv.constant0._Z12vectorAdd_q2PiS_S_i --------------------------
	.section	.nv.constant0._Z12vectorAdd_q2PiS_S_i,"a",@progbits
	.sectionflags	@""
	.align	4
.nv.constant0._Z12vectorAdd_q2PiS_S_i:
	.zero		924


//--------------------- .nv.constant0._Z13vectorAdd_q1BPiS_S_ --------------------------
	.section	.nv.constant0._Z13vectorAdd_q1BPiS_S_,"a",@progbits
	.sectionflags	@""
	.align	4
.nv.constant0._Z13vectorAdd_q1BPiS_S_:
	.zero		920


//--------------------- .nv.constant0._Z13vectorAdd_q1APiS_S_ --------------------------
	.section	.nv.constant0._Z13vectorAdd_q1APiS_S_,"a",@progbits
	.sectionflags	@""
	.align	4
.nv.constant0._Z13vectorAdd_q1APiS_S_:
	.zero		920


//--------------------- SYMBOLS --------------------------

	.type		.nv.reservedSmem.offset0,@object
	.size		.nv.reservedSmem.offset0,0x4
